	.headerflags	@"EF_CUDA_TEXMODE_UNIFIED EF_CUDA_64BIT_ADDRESS EF_CUDA_ACCELERATORS EF_CUDA_SM90 EF_CUDA_VIRTUAL_SM(EF_CUDA_SM90)"
	.elftype	@"ET_EXEC"


//--------------------- .nv.info                  --------------------------
	.section	.nv.info,"",@"SHT_CUDA_INFO"
	.align	4


	//----- nvinfo : EIATTR_REGCOUNT
	.align		4
        /*0000*/ 	.byte	0x04, 0x2f
        /*0002*/ 	.short	(.L_3 - .L_2)
	.align		4
.L_2:
        /*0004*/ 	.word	index@(triton_poi_fused__native_batch_norm_legit_no_training_add_relu_11)
        /*0008*/ 	.word	0x00000014


	//----- nvinfo : EIATTR_MIN_STACK_SIZE
	.align		4
.L_3:
        /*000c*/ 	.byte	0x04, 0x12
        /*000e*/ 	.short	(.L_5 - .L_4)
	.align		4
.L_4:
        /*0010*/ 	.word	index@(triton_poi_fused__native_batch_norm_legit_no_training_add_relu_11)
        /*0014*/ 	.word	0x00000000


	//----- nvinfo : EIATTR_FRAME_SIZE
	.align		4
.L_5:
        /*0018*/ 	.byte	0x04, 0x11
        /*001a*/ 	.short	(.L_7 - .L_6)
	.align		4
.L_6:
        /*001c*/ 	.word	index@(triton_poi_fused__native_batch_norm_legit_no_training_add_relu_11)
        /*0020*/ 	.word	0x00000000


	//----- nvinfo : EIATTR_MIN_STACK_SIZE
	.align		4
.L_7:
        /*0024*/ 	.byte	0x04, 0x12
        /*0026*/ 	.short	(.L_9 - .L_8)
	.align		4
.L_8:
        /*0028*/ 	.word	index@(triton_poi_fused__native_batch_norm_legit_no_training_add_relu_11)
        /*002c*/ 	.word	0x00000000
.L_9:


//--------------------- .nv.info.triton_poi_fused__native_batch_norm_legit_no_training_add_relu_11 --------------------------
	.section	.nv.info.triton_poi_fused__native_batch_norm_legit_no_training_add_relu_11,"",@"SHT_CUDA_INFO"
	.sectionflags	@""
	.align	4


	//----- nvinfo : EIATTR_CUDA_API_VERSION
	.align		4
        /*0000*/ 	.byte	0x04, 0x37
        /*0002*/ 	.short	(.L_11 - .L_10)
.L_10:
        /*0004*/ 	.word	0x0000007c


	//----- nvinfo : EIATTR_KPARAM_INFO
	.align		4
.L_11:
        /*0008*/ 	.byte	0x04, 0x17
        /*000a*/ 	.short	(.L_13 - .L_12)
.L_12:
        /*000c*/ 	.word	0x00000000
        /*0010*/ 	.short	0x0007
        /*0012*/ 	.short	0x0038
        /*0014*/ 	.byte	0x00, 0xf0, 0x11, 0x00


	//----- nvinfo : EIATTR_KPARAM_INFO
	.align		4
.L_13:
        /*0018*/ 	.byte	0x04, 0x17
        /*001a*/ 	.short	(.L_15 - .L_14)
.L_14:
        /*001c*/ 	.word	0x00000000
        /*0020*/ 	.short	0x0006
        /*0022*/ 	.short	0x0030
        /*0024*/ 	.byte	0x00, 0xf4, 0x21, 0x00


	//----- nvinfo : EIATTR_KPARAM_INFO
	.align		4
.L_15:
        /*0028*/ 	.byte	0x04, 0x17
        /*002a*/ 	.short	(.L_17 - .L_16)
.L_16:
        /*002c*/ 	.word	0x00000000
        /*0030*/ 	.short	0x0005
        /*0032*/ 	.short	0x0028
        /*0034*/ 	.byte	0x00, 0xf4, 0x21, 0x00


	//----- nvinfo : EIATTR_KPARAM_INFO
	.align		4
.L_17:
        /*0038*/ 	.byte	0x04, 0x17
        /*003a*/ 	.short	(.L_19 - .L_18)
.L_18:
        /*003c*/ 	.word	0x00000000
        /*0040*/ 	.short	0x0004
        /*0042*/ 	.short	0x0020
        /*0044*/ 	.byte	0x00, 0xf4, 0x21, 0x00


	//----- nvinfo : EIATTR_KPARAM_INFO
	.align		4
.L_19:
        /*0048*/ 	.byte	0x04, 0x17
        /*004a*/ 	.short	(.L_21 - .L_20)
.L_20:
        /*004c*/ 	.word	0x00000000
        /*0050*/ 	.short	0x0003
        /*0052*/ 	.short	0x0018
        /*0054*/ 	.byte	0x00, 0xf4, 0x21, 0x00


	//----- nvinfo : EIATTR_KPARAM_INFO
	.align		4
.L_21:
        /*0058*/ 	.byte	0x04, 0x17
        /*005a*/ 	.short	(.L_23 - .L_22)
.L_22:
        /*005c*/ 	.word	0x00000000
        /*0060*/ 	.short	0x0002
        /*0062*/ 	.short	0x0010
        /*0064*/ 	.byte	0x00, 0xf4, 0x21, 0x00


	//----- nvinfo : EIATTR_KPARAM_INFO
	.align		4
.L_23:
        /*0068*/ 	.byte	0x04, 0x17
        /*006a*/ 	.short	(.L_25 - .L_24)
.L_24:
        /*006c*/ 	.word	0x00000000
        /*0070*/ 	.short	0x0001
        /*0072*/ 	.short	0x0008
        /*0074*/ 	.byte	0x00, 0xf4, 0x21, 0x00


	//----- nvinfo : EIATTR_KPARAM_INFO
	.align		4
.L_25:
        /*0078*/ 	.byte	0x04, 0x17
        /*007a*/ 	.short	(.L_27 - .L_26)
.L_26:
        /*007c*/ 	.word	0x00000000
        /*0080*/ 	.short	0x0000
        /*0082*/ 	.short	0x0000
        /*0084*/ 	.byte	0x00, 0xf4, 0x21, 0x00


	//----- nvinfo : EIATTR_SPARSE_MMA_MASK
	.align		4
.L_27:
        /*0088*/ 	.byte	0x03, 0x50
        /*008a*/ 	.short	0x0000


	//----- nvinfo : EIATTR_MAXREG_COUNT
	.align		4
        /*008c*/ 	.byte	0x03, 0x1b
        /*008e*/ 	.short	0x00ff


	//----- nvinfo : EIATTR_EXIT_INSTR_OFFSETS
	.align		4
        /*0090*/ 	.byte	0x04, 0x1c
        /*0092*/ 	.short	(.L_29 - .L_28)


	//   ....[0]....
.L_28:
        /*0094*/ 	.word	0x000003b0


	//----- nvinfo : EIATTR_REQNTID
	.align		4
.L_29:
        /*0098*/ 	.byte	0x04, 0x10
        /*009a*/ 	.short	(.L_31 - .L_30)
.L_30:
        /*009c*/ 	.word	0x00000100
        /*00a0*/ 	.word	0x00000001
        /*00a4*/ 	.word	0x00000001


	//----- nvinfo : EIATTR_CBANK_PARAM_SIZE
	.align		4
.L_31:
        /*00a8*/ 	.byte	0x03, 0x19
        /*00aa*/ 	.short	0x003c


	//----- nvinfo : EIATTR_PARAM_CBANK
	.align		4
        /*00ac*/ 	.byte	0x04, 0x0a
        /*00ae*/ 	.short	(.L_33 - .L_32)
	.align		4
.L_32:
        /*00b0*/ 	.word	index@(.nv.constant0.triton_poi_fused__native_batch_norm_legit_no_training_add_relu_11)
        /*00b4*/ 	.short	0x0210
        /*00b6*/ 	.short	0x003c


	//----- nvinfo : EIATTR_SW_WAR
	.align		4
.L_33:
        /*00b8*/ 	.byte	0x04, 0x36
        /*00ba*/ 	.short	(.L_35 - .L_34)
.L_34:
        /*00bc*/ 	.word	0x00000008
.L_35:


//--------------------- .nv.callgraph             --------------------------
	.section	.nv.callgraph,"",@"SHT_CUDA_CALLGRAPH"
	.align	4
	.sectionentsize	8
	.align		4
        /*0000*/ 	.word	0x00000000
	.align		4
        /*0004*/ 	.word	0xffffffff
	.align		4
        /*0008*/ 	.word	0x00000000
	.align		4
        /*000c*/ 	.word	0xfffffffe
	.align		4
        /*0010*/ 	.word	0x00000000
	.align		4
        /*0014*/ 	.word	0xfffffffd
	.align		4
        /*0018*/ 	.word	0x00000000
	.align		4
        /*001c*/ 	.word	0xfffffffc


//--------------------- .nv.constant4             --------------------------
	.section	.nv.constant4,"a",@progbits
	.align	8
	.align		8
.nv.constant4:
        /*0000*/ 	.dword	_$_str
	.align		8
        /*0008*/ 	.dword	_$_str_$_2


//--------------------- .text.triton_poi_fused__native_batch_norm_legit_no_training_add_relu_11 --------------------------
	.section	.text.triton_poi_fused__native_batch_norm_legit_no_training_add_relu_11,"ax",@progbits
	.align	128
        .global         triton_poi_fused__native_batch_norm_legit_no_training_add_relu_11
        .type           triton_poi_fused__native_batch_norm_legit_no_training_add_relu_11,@function
        .size           triton_poi_fused__native_batch_norm_legit_no_training_add_relu_11,(.L_x_1 - triton_poi_fused__native_batch_norm_legit_no_training_add_relu_11)
        .other          triton_poi_fused__native_batch_norm_legit_no_training_add_relu_11,@"STO_CUDA_ENTRY STV_DEFAULT"
triton_poi_fused__native_batch_norm_legit_no_training_add_relu_11:
.text.triton_poi_fused__native_batch_norm_legit_no_training_add_relu_11:
[----:B------:R-:W-:Y:S01]  /*0000*/  LDC R1, c[0x0][0x28] ;  /* 0x00000a00ff017b82 */ /* 0x000fe20000000800 */
[----:B------:R-:W1:Y:S07]  /*0010*/  S2R R0, SR_TID.X ;  /* 0x0000000000007919 */ /* 0x000e6e0000002100 */
[----:B------:R-:W2:Y:S01]  /*0020*/  LDC.64 R10, c[0x0][0x220] ;  /* 0x00008800ff0a7b82 */ /* 0x000ea20000000a00 */
[----:B------:R-:W-:Y:S01]  /*0030*/  ULDC.64 UR4, c[0x0][0x208] ;  /* 0x0000820000047ab9 */ /* 0x000fe20000000a00 */
[----:B------:R-:W3:Y:S06]  /*0040*/  S2R R5, SR_CTAID.X ;  /* 0x0000000000057919 */ /* 0x000eec0000002500 */
[----:B------:R-:W4:Y:S08]  /*0050*/  LDC.64 R6, c[0x0][0x210] ;  /* 0x00008400ff067b82 */ /* 0x000f300000000a00 */
[----:B------:R-:W5:Y:S08]  /*0060*/  LDC.64 R8, c[0x0][0x218] ;  /* 0x00008600ff087b82 */ /* 0x000f700000000a00 */
[----:B------:R-:W4:Y:S01]  /*0070*/  LDC.64 R12, c[0x0][0x228] ;  /* 0x00008a00ff0c7b82 */ /* 0x000f220000000a00 */
[----:B-1----:R-:W-:-:S07]  /*0080*/  SHF.L.U32 R0, R0, 0x1, RZ ;  /* 0x0000000100007819 */ /* 0x002fce00000006ff */
[----:B------:R-:W1:Y:S01]  /*0090*/  LDC.64 R14, c[0x0][0x230] ;  /* 0x00008c00ff0e7b82 */ /* 0x000e620000000a00 */
[----:B---3--:R-:W-:Y:S02]  /*00a0*/  SHF.R.S32.HI R3, RZ, 0x16, R5 ;  /* 0x00000016ff037819 */ /* 0x008fe40000011405 */
[----:B------:R-:W-:Y:S02]  /*00b0*/  LOP3.LUT R0, R0, 0x1fe, RZ, 0xc0, !PT ;  /* 0x000001fe00007812 */ /* 0x000fe400078ec0ff */
[----:B------:R-:W-:Y:S02]  /*00c0*/  SGXT R3, R3, 0x1 ;  /* 0x000000010303781a */ /* 0x000fe40000000200 */
[----:B------:R-:W-:-:S04]  /*00d0*/  LEA R0, R5, R0, 0x9 ;  /* 0x0000000005007211 */ /* 0x000fc800078e48ff */
[----:B------:R-:W-:-:S04]  /*00e0*/  LEA.HI R3, R3, R0, RZ, 0x6 ;  /* 0x0000000003037211 */ /* 0x000fc800078f30ff */
[--C-:B------:R-:W-:Y:S02]  /*00f0*/  SHF.R.S32.HI R2, RZ, 0x6, R3.reuse ;  /* 0x00000006ff027819 */ /* 0x100fe40000011403 */
[----:B------:R-:W-:-:S04]  /*0100*/  SHF.R.S32.HI R3, RZ, 0x1f, R3 ;  /* 0x0000001fff037819 */ /* 0x000fc80000011403 */
[----:B------:R-:W-:-:S04]  /*0110*/  LEA.HI R3, R3, R2, RZ, 0x9 ;  /* 0x0000000203037211 */ /* 0x000fc800078f48ff */
[----:B------:R-:W-:-:S04]  /*0120*/  LOP3.LUT R3, R3, 0xfffffe00, RZ, 0xc0, !PT ;  /* 0xfffffe0003037812 */ /* 0x000fc800078ec0ff */
[----:B------:R-:W-:Y:S02]  /*0130*/  IADD3 R17, R2, -R3, RZ ;  /* 0x8000000302117210 */ /* 0x000fe40007ffe0ff */
[----:B------:R-:W3:Y:S03]  /*0140*/  LDC.64 R2, c[0x0][0x238] ;  /* 0x00008e00ff027b82 */ /* 0x000ee60000000a00 */
[----:B--2---:R-:W-:-:S05]  /*0150*/  IMAD.WIDE R10, R17, 0x4, R10 ;  /* 0x00000004110a7825 */ /* 0x004fca00078e020a */
[----:B------:R1:W2:Y:S01]  /*0160*/  LDG.E.EL R4, desc[UR4][R10.64] ;  /* 0x000000040a047981 */ /* 0x0002a2000c2e1900 */
[----:B----4-:R-:W-:-:S04]  /*0170*/  IMAD.WIDE R6, R0, 0x4, R6 ;  /* 0x0000000400067825 */ /* 0x010fc800078e0206 */
[C---:B-----5:R-:W-:Y:S02]  /*0180*/  IMAD.WIDE R8, R17.reuse, 0x4, R8 ;  /* 0x0000000411087825 */ /* 0x060fe400078e0208 */
[----:B------:R-:W4:Y:S02]  /*0190*/  LDG.E.64 R6, desc[UR4][R6.64] ;  /* 0x0000000406067981 */ /* 0x000f24000c1e1b00 */
[C---:B0-----:R-:W-:Y:S02]  /*01a0*/  IMAD.WIDE R12, R17.reuse, 0x4, R12 ;  /* 0x00000004110c7825 */ /* 0x041fe400078e020c */
[----:B------:R0:W4:Y:S02]  /*01b0*/  LDG.E.EL R5, desc[UR4][R8.64] ;  /* 0x0000000408057981 */ /* 0x000124000c2e1900 */
[----:B-1----:R-:W-:Y:S02]  /*01c0*/  IMAD.WIDE R10, R17, 0x4, R14 ;  /* 0x00000004110a7825 */ /* 0x002fe400078e020e */
[----:B------:R1:W5:Y:S02]  /*01d0*/  LDG.E.EL R12, desc[UR4][R12.64] ;  /* 0x000000040c0c7981 */ /* 0x000364000c2e1900 */
[----:B---3--:R-:W-:-:S02]  /*01e0*/  IMAD.WIDE R2, R0, 0x4, R2 ;  /* 0x0000000400027825 */ /* 0x008fc400078e0202 */
[----:B------:R-:W5:Y:S01]  /*01f0*/  LDG.E.EL R11, desc[UR4][R10.64] ;  /* 0x000000040a0b7981 */ /* 0x000f62000c2e1900 */
[----:B0-----:R-:W0:Y:S03]  /*0200*/  LDC.64 R8, c[0x0][0x240] ;  /* 0x00009000ff087b82 */ /* 0x001e260000000a00 */
[----:B------:R-:W3:Y:S01]  /*0210*/  LDG.E.64 R2, desc[UR4][R2.64] ;  /* 0x0000000402027981 */ /* 0x000ee2000c1e1b00 */
[----:B-1----:R-:W-:Y:S01]  /*0220*/  HFMA2.MMA R13, -RZ, RZ, 1.625, 0 ;  /* 0x3e800000ff0d7435 */ /* 0x002fe200000001ff */
[----:B0-----:R-:W-:-:S04]  /*0230*/  IMAD.WIDE R8, R0, 0x4, R8 ;  /* 0x0000000400087825 */ /* 0x001fc800078e0208 */
[----:B--2---:R-:W-:-:S04]  /*0240*/  FADD R4, R4, 9.9999997473787516356e-06 ;  /* 0x3727c5ac04047421 */ /* 0x004fc80000000000 */
[----:B------:R-:W0:Y:S02]  /*0250*/  MUFU.SQRT R14, R4 ;  /* 0x00000004000e7308 */ /* 0x000e240000002000 */
[C---:B0-----:R-:W-:Y:S02]  /*0260*/  FSETP.GT.AND P0, PT, R14.reuse, 8.50705917302346158658e+37, PT ;  /* 0x7e8000000e00780b */ /* 0x041fe40003f04000 */
[----:B------:R-:W-:-:S11]  /*0270*/  FSETP.GEU.AND P1, PT, R14, 1.175494350822287508e-38, PT ;  /* 0x008000000e00780b */ /* 0x000fd60003f2e000 */
[----:B------:R-:W-:-:S04]  /*0280*/  @P0 FMUL R14, R14, 0.25 ;  /* 0x3e8000000e0e0820 */ /* 0x000fc80000400000 */
[----:B------:R-:W-:-:S06]  /*0290*/  @!P1 FMUL R14, R14, 16777216 ;  /* 0x4b8000000e0e9820 */ /* 0x000fcc0000400000 */
[----:B------:R-:W0:Y:S01]  /*02a0*/  MUFU.RCP R14, R14 ;  /* 0x0000000e000e7308 */ /* 0x000e220000001000 */
[----:B------:R-:W-:Y:S01]  /*02b0*/  FSEL R13, R13, 1, P0 ;  /* 0x3f8000000d0d7808 */ /* 0x000fe20000000000 */
[----:B----4-:R-:W-:-:S04]  /*02c0*/  FADD R7, R7, -R5 ;  /* 0x8000000507077221 */ /* 0x010fc80000000000 */
[----:B------:R-:W-:Y:S01]  /*02d0*/  @!P1 FMUL R13, R13, 16777216 ;  /* 0x4b8000000d0d9820 */ /* 0x000fe20000400000 */
[----:B------:R-:W-:-:S03]  /*02e0*/  FADD R6, R6, -R5 ;  /* 0x8000000506067221 */ /* 0x000fc60000000000 */
[----:B0-----:R-:W-:-:S04]  /*02f0*/  FMUL R13, R14, R13 ;  /* 0x0000000d0e0d7220 */ /* 0x001fc80000400000 */
[-C--:B------:R-:W-:Y:S01]  /*0300*/  FMUL R7, R7, R13.reuse ;  /* 0x0000000d07077220 */ /* 0x080fe20000400000 */
[----:B------:R-:W-:-:S03]  /*0310*/  FMUL R6, R6, R13 ;  /* 0x0000000d06067220 */ /* 0x000fc60000400000 */
[C-C-:B-----5:R-:W-:Y:S01]  /*0320*/  FFMA R4, R12.reuse, R7, R11.reuse ;  /* 0x000000070c047223 */ /* 0x160fe2000000000b */
[----:B------:R-:W-:-:S04]  /*0330*/  FFMA R11, R12, R6, R11 ;  /* 0x000000060c0b7223 */ /* 0x000fc8000000000b */
[----:B---3--:R-:W-:Y:S01]  /*0340*/  FSETP.GEU.AND P1, PT, R4, -R3, PT ;  /* 0x800000030400720b */ /* 0x008fe20003f2e000 */
[----:B------:R-:W-:Y:S01]  /*0350*/  FADD R4, R3, R4 ;  /* 0x0000000403047221 */ /* 0x000fe20000000000 */
[----:B------:R-:W-:Y:S01]  /*0360*/  FADD R3, R2, R11 ;  /* 0x0000000b02037221 */ /* 0x000fe20000000000 */
[----:B------:R-:W-:-:S03]  /*0370*/  FSETP.GEU.AND P0, PT, R11, -R2, PT ;  /* 0x800000020b00720b */ /* 0x000fc60003f0e000 */
[----:B------:R-:W-:Y:S02]  /*0380*/  FSEL R5, R4, RZ, P1 ;  /* 0x000000ff04057208 */ /* 0x000fe40000800000 */
[----:B------:R-:W-:-:S05]  /*0390*/  FSEL R4, R3, RZ, P0 ;  /* 0x000000ff03047208 */ /* 0x000fca0000000000 */
[----:B------:R-:W-:Y:S01]  /*03a0*/  STG.E.64 desc[UR4][R8.64], R4 ;  /* 0x0000000408007986 */ /* 0x000fe2000c101b04 */
[----:B------:R-:W-:Y:S05]  /*03b0*/  EXIT ;  /* 0x000000000000794d */ /* 0x000fea0003800000 */
.L_x_0:
[----:B------:R-:W-:-:S00]  /*03c0*/  BRA `(.L_x_0) ;  /* 0xfffffffc00fc7947 */ /* 0x000fc0000383ffff */
[----:B------:R-:W-:-:S00]  /*03d0*/  NOP ;  /* 0x0000000000007918 */ /* 0x000fc00000000000 */
        /* <DEDUP_REMOVED lines=10> */
.L_x_1:


//--------------------- .nv.global.init           --------------------------
	.section	.nv.global.init,"aw",@progbits
.nv.global.init:
	.type		_$_str,@object
	.size		_$_str,(_$_str_$_2 - _$_str)
_$_str:
        /*0000*/ 	.byte	0x5f, 0x5f, 0x43, 0x55, 0x44, 0x41, 0x5f, 0x46, 0x54, 0x5a, 0x00
	.type		_$_str_$_2,@object
	.size		_$_str_$_2,(.L_1 - _$_str_$_2)
_$_str_$_2:
        /*000b*/ 	.byte	0x5f, 0x5f, 0x43, 0x55, 0x44, 0x41, 0x5f, 0x50, 0x52, 0x45, 0x43, 0x5f, 0x53, 0x51, 0x52, 0x54
        /*001b*/ 	.byte	0x00
.L_1:


//--------------------- .nv.constant0.triton_poi_fused__native_batch_norm_legit_no_training_add_relu_11 --------------------------
	.section	.nv.constant0.triton_poi_fused__native_batch_norm_legit_no_training_add_relu_11,"a",@progbits
	.sectionflags	@""
	.align	4
.nv.constant0.triton_poi_fused__native_batch_norm_legit_no_training_add_relu_11:
	.zero		588
